	.headerflags	@"EF_CUDA_TEXMODE_UNIFIED EF_CUDA_64BIT_ADDRESS EF_CUDA_ACCELERATORS EF_CUDA_SM90 EF_CUDA_VIRTUAL_SM(EF_CUDA_SM90)"
	.elftype	@"ET_EXEC"


//--------------------- .nv.info                  --------------------------
	.section	.nv.info,"",@"SHT_CUDA_INFO"
	.align	4


	//----- nvinfo : EIATTR_REGCOUNT
	.align		4
        /*0000*/ 	.byte	0x04, 0x2f
        /*0002*/ 	.short	(.L_1 - .L_0)
	.align		4
.L_0:
        /*0004*/ 	.word	index@(triton_poi_fused_convolution_1)
        /*0008*/ 	.word	0x0000000c


	//----- nvinfo : EIATTR_MIN_STACK_SIZE
	.align		4
.L_1:
        /*000c*/ 	.byte	0x04, 0x12
        /*000e*/ 	.short	(.L_3 - .L_2)
	.align		4
.L_2:
        /*0010*/ 	.word	index@(triton_poi_fused_convolution_1)
        /*0014*/ 	.word	0x00000000


	//----- nvinfo : EIATTR_FRAME_SIZE
	.align		4
.L_3:
        /*0018*/ 	.byte	0x04, 0x11
        /*001a*/ 	.short	(.L_5 - .L_4)
	.align		4
.L_4:
        /*001c*/ 	.word	index@(triton_poi_fused_convolution_1)
        /*0020*/ 	.word	0x00000000


	//----- nvinfo : EIATTR_MIN_STACK_SIZE
	.align		4
.L_5:
        /*0024*/ 	.byte	0x04, 0x12
        /*0026*/ 	.short	(.L_7 - .L_6)
	.align		4
.L_6:
        /*0028*/ 	.word	index@(triton_poi_fused_convolution_1)
        /*002c*/ 	.word	0x00000000
.L_7:


//--------------------- .nv.info.triton_poi_fused_convolution_1 --------------------------
	.section	.nv.info.triton_poi_fused_convolution_1,"",@"SHT_CUDA_INFO"
	.sectionflags	@""
	.align	4


	//----- nvinfo : EIATTR_CUDA_API_VERSION
	.align		4
        /*0000*/ 	.byte	0x04, 0x37
        /*0002*/ 	.short	(.L_9 - .L_8)
.L_8:
        /*0004*/ 	.word	0x0000007c


	//----- nvinfo : EIATTR_KPARAM_INFO
	.align		4
.L_9:
        /*0008*/ 	.byte	0x04, 0x17
        /*000a*/ 	.short	(.L_11 - .L_10)
.L_10:
        /*000c*/ 	.word	0x00000000
        /*0010*/ 	.short	0x0002
        /*0012*/ 	.short	0x0010
        /*0014*/ 	.byte	0x00, 0xf0, 0x11, 0x00


	//----- nvinfo : EIATTR_KPARAM_INFO
	.align		4
.L_11:
        /*0018*/ 	.byte	0x04, 0x17
        /*001a*/ 	.short	(.L_13 - .L_12)
.L_12:
        /*001c*/ 	.word	0x00000000
        /*0020*/ 	.short	0x0001
        /*0022*/ 	.short	0x0008
        /*0024*/ 	.byte	0x00, 0xf4, 0x21, 0x00


	//----- nvinfo : EIATTR_KPARAM_INFO
	.align		4
.L_13:
        /*0028*/ 	.byte	0x04, 0x17
        /*002a*/ 	.short	(.L_15 - .L_14)
.L_14:
        /*002c*/ 	.word	0x00000000
        /*0030*/ 	.short	0x0000
        /*0032*/ 	.short	0x0000
        /*0034*/ 	.byte	0x00, 0xf4, 0x21, 0x00


	//----- nvinfo : EIATTR_SPARSE_MMA_MASK
	.align		4
.L_15:
        /*0038*/ 	.byte	0x03, 0x50
        /*003a*/ 	.short	0x0000


	//----- nvinfo : EIATTR_MAXREG_COUNT
	.align		4
        /*003c*/ 	.byte	0x03, 0x1b
        /*003e*/ 	.short	0x00ff


	//----- nvinfo : EIATTR_EXIT_INSTR_OFFSETS
	.align		4
        /*0040*/ 	.byte	0x04, 0x1c
        /*0042*/ 	.short	(.L_17 - .L_16)


	//   ....[0]....
.L_16:
        /*0044*/ 	.word	0x000001c0


	//   ....[1]....
        /*0048*/ 	.word	0x000001e0


	//----- nvinfo : EIATTR_REQNTID
	.align		4
.L_17:
        /*004c*/ 	.byte	0x04, 0x10
        /*004e*/ 	.short	(.L_19 - .L_18)
.L_18:
        /*0050*/ 	.word	0x00000080
        /*0054*/ 	.word	0x00000001
        /*0058*/ 	.word	0x00000001


	//----- nvinfo : EIATTR_CBANK_PARAM_SIZE
	.align		4
.L_19:
        /*005c*/ 	.byte	0x03, 0x19
        /*005e*/ 	.short	0x0014


	//----- nvinfo : EIATTR_PARAM_CBANK
	.align		4
        /*0060*/ 	.byte	0x04, 0x0a
        /*0062*/ 	.short	(.L_21 - .L_20)
	.align		4
.L_20:
        /*0064*/ 	.word	index@(.nv.constant0.triton_poi_fused_convolution_1)
        /*0068*/ 	.short	0x0210
        /*006a*/ 	.short	0x0014


	//----- nvinfo : EIATTR_SW_WAR
	.align		4
.L_21:
        /*006c*/ 	.byte	0x04, 0x36
        /*006e*/ 	.short	(.L_23 - .L_22)
.L_22:
        /*0070*/ 	.word	0x00000008
.L_23:


//--------------------- .nv.callgraph             --------------------------
	.section	.nv.callgraph,"",@"SHT_CUDA_CALLGRAPH"
	.align	4
	.sectionentsize	8
	.align		4
        /*0000*/ 	.word	0x00000000
	.align		4
        /*0004*/ 	.word	0xffffffff
	.align		4
        /*0008*/ 	.word	0x00000000
	.align		4
        /*000c*/ 	.word	0xfffffffe
	.align		4
        /*0010*/ 	.word	0x00000000
	.align		4
        /*0014*/ 	.word	0xfffffffd
	.align		4
        /*0018*/ 	.word	0x00000000
	.align		4
        /*001c*/ 	.word	0xfffffffc


//--------------------- .text.triton_poi_fused_convolution_1 --------------------------
	.section	.text.triton_poi_fused_convolution_1,"ax",@progbits
	.align	128
        .global         triton_poi_fused_convolution_1
        .type           triton_poi_fused_convolution_1,@function
        .size           triton_poi_fused_convolution_1,(.L_x_1 - triton_poi_fused_convolution_1)
        .other          triton_poi_fused_convolution_1,@"STO_CUDA_ENTRY STV_DEFAULT"
triton_poi_fused_convolution_1:
.text.triton_poi_fused_convolution_1:
[----:B------:R-:W0:Y:S02]  /*0000*/  LDC R1, c[0x0][0x28] ;  /* 0x00000a00ff017b82 */ /* 0x000e240000000800 */
[----:B------:R-:W1:Y:S01]  /*0010*/  S2R R0, SR_TID.X ;  /* 0x0000000000007919 */ /* 0x000e620000002100 */
[----:B------:R-:W2:Y:S01]  /*0020*/  LDC.64 R4, c[0x0][0x218] ;  /* 0x00008600ff047b82 */ /* 0x000ea20000000a00 */
[----:B------:R-:W-:Y:S01]  /*0030*/  ULDC.64 UR4, c[0x0][0x208] ;  /* 0x0000820000047ab9 */ /* 0x000fe20000000a00 */
[----:B------:R-:W3:Y:S01]  /*0040*/  S2R R7, SR_CTAID.X ;  /* 0x0000000000077919 */ /* 0x000ee20000002500 */
[----:B-1----:R-:W-:Y:S01]  /*0050*/  IMAD.SHL.U32 R0, R0, 0x2, RZ ;  /* 0x0000000200007824 */ /* 0x002fe200078e00ff */
[----:B---3--:R-:W-:-:S04]  /*0060*/  SHF.R.S32.HI R2, RZ, 0x17, R7 ;  /* 0x00000017ff027819 */ /* 0x008fc80000011407 */
[----:B------:R-:W-:Y:S02]  /*0070*/  LOP3.LUT R0, R0, 0xfe, RZ, 0xc0, !PT ;  /* 0x000000fe00007812 */ /* 0x000fe400078ec0ff */
[----:B------:R-:W-:-:S03]  /*0080*/  SGXT R2, R2, 0x1 ;  /* 0x000000010202781a */ /* 0x000fc60000000200 */
[----:B------:R-:W-:-:S05]  /*0090*/  IMAD R7, R7, 0x100, R0 ;  /* 0x0000010007077824 */ /* 0x000fca00078e0200 */
[----:B------:R-:W-:Y:S02]  /*00a0*/  LEA.HI R0, R2, R7, RZ, 0x4 ;  /* 0x0000000702007211 */ /* 0x000fe400078f20ff */
[----:B------:R-:W1:Y:S01]  /*00b0*/  LDC.64 R2, c[0x0][0x210] ;  /* 0x00008400ff027b82 */ /* 0x000e620000000a00 */
[----:B------:R-:W-:Y:S02]  /*00c0*/  ISETP.GE.AND P0, PT, R7, 0x240, PT ;  /* 0x000002400700780c */ /* 0x000fe40003f06270 */
[----:B------:R-:W-:-:S05]  /*00d0*/  SHF.R.S32.HI R0, RZ, 0x4, R0 ;  /* 0x00000004ff007819 */ /* 0x000fca0000011400 */
[----:B------:R-:W-:-:S05]  /*00e0*/  IMAD.HI R6, R0, 0x38e38e39, RZ ;  /* 0x38e38e3900067827 */ /* 0x000fca00078e02ff */
[----:B------:R-:W-:-:S04]  /*00f0*/  SHF.R.S32.HI R9, RZ, 0x1, R6 ;  /* 0x00000001ff097819 */ /* 0x000fc80000011406 */
[----:B------:R-:W-:-:S05]  /*0100*/  LEA.HI R9, R6, R9, RZ, 0x1 ;  /* 0x0000000906097211 */ /* 0x000fca00078f08ff */
[----:B------:R-:W-:Y:S02]  /*0110*/  IMAD R9, R9, -0x9, R0 ;  /* 0xfffffff709097824 */ /* 0x000fe400078e0200 */
[----:B-1----:R-:W-:Y:S01]  /*0120*/  IMAD.WIDE R2, R7, 0x4, R2 ;  /* 0x0000000407027825 */ /* 0x002fe200078e0202 */
[----:B------:R-:W-:-:S03]  /*0130*/  CS2R R6, SRZ ;  /* 0x0000000000067805 */ /* 0x000fc6000001ff00 */
[----:B--2---:R-:W-:Y:S01]  /*0140*/  IMAD.WIDE R4, R9, 0x4, R4 ;  /* 0x0000000409047825 */ /* 0x004fe200078e0204 */
[----:B------:R-:W-:Y:S02]  /*0150*/  HFMA2.MMA R9, -RZ, RZ, 0, 0 ;  /* 0x00000000ff097435 */ /* 0x000fe400000001ff */
[----:B------:R-:W2:Y:S01]  /*0160*/  @!P0 LDG.E.64 R6, desc[UR4][R2.64] ;  /* 0x0000000402068981 */ /* 0x000ea2000c1e1b00 */
[----:B------:R-:W-:-:S06]  /*0170*/  IMAD.MOV.U32 R0, RZ, RZ, RZ ;  /* 0x000000ffff007224 */ /* 0x000fcc00078e00ff */
[----:B------:R-:W2:Y:S04]  /*0180*/  @!P0 LDG.E.EL R0, desc[UR4][R4.64] ;  /* 0x0000000404008981 */ /* 0x000ea8000c2e1900 */
[----:B------:R-:W3:Y:S01]  /*0190*/  @!P0 LDG.E.EL R9, desc[UR4][R4.64] ;  /* 0x0000000404098981 */ /* 0x000ee2000c2e1900 */
[----:B--2---:R-:W-:Y:S01]  /*01a0*/  FADD R7, R0, R7 ;  /* 0x0000000700077221 */ /* 0x004fe20000000000 */
[----:B---3--:R-:W-:Y:S01]  /*01b0*/  FADD R6, R9, R6 ;  /* 0x0000000609067221 */ /* 0x008fe20000000000 */
[----:B------:R-:W-:Y:S06]  /*01c0*/  @P0 EXIT ;  /* 0x000000000000094d */ /* 0x000fec0003800000 */
[----:B------:R-:W-:Y:S01]  /*01d0*/  STG.E.64 desc[UR4][R2.64], R6 ;  /* 0x0000000602007986 */ /* 0x000fe2000c101b04 */
[----:B------:R-:W-:Y:S05]  /*01e0*/  EXIT ;  /* 0x000000000000794d */ /* 0x000fea0003800000 */
.L_x_0:
[----:B------:R-:W-:-:S00]  /*01f0*/  BRA `(.L_x_0) ;  /* 0xfffffffc00fc7947 */ /* 0x000fc0000383ffff */
[----:B------:R-:W-:-:S00]  /*0200*/  NOP ;  /* 0x0000000000007918 */ /* 0x000fc00000000000 */
[----:B------:R-:W-:-:S00]  /*0210*/  NOP ;  /* 0x0000000000007918 */ /* 0x000fc00000000000 */
[----:B------:R-:W-:-:S00]  /*0220*/  NOP ;  /* 0x0000000000007918 */ /* 0x000fc00000000000 */
[----:B------:R-:W-:-:S00]  /*0230*/  NOP ;  /* 0x0000000000007918 */ /* 0x000fc00000000000 */
[----:B------:R-:W-:-:S00]  /*0240*/  NOP ;  /* 0x0000000000007918 */ /* 0x000fc00000000000 */
[----:B------:R-:W-:-:S00]  /*0250*/  NOP ;  /* 0x0000000000007918 */ /* 0x000fc00000000000 */
[----:B------:R-:W-:-:S00]  /*0260*/  NOP ;  /* 0x0000000000007918 */ /* 0x000fc00000000000 */
[----:B------:R-:W-:-:S00]  /*0270*/  NOP ;  /* 0x0000000000007918 */ /* 0x000fc00000000000 */
.L_x_1:


//--------------------- .nv.constant0.triton_poi_fused_convolution_1 --------------------------
	.section	.nv.constant0.triton_poi_fused_convolution_1,"a",@progbits
	.sectionflags	@""
	.align	4
.nv.constant0.triton_poi_fused_convolution_1:
	.zero		548
